//
// Generated by NVIDIA NVVM Compiler
//
// Compiler Build ID: CL-36424714
// Cuda compilation tools, release 13.0, V13.0.88
// Based on NVVM 20.0.0
//

.version 9.0
.target sm_100
.address_size 64

	// .globl	_Z27where_transpose_bf16_kernelPKfPKbS0_Pfii

.visible .entry _Z27where_transpose_bf16_kernelPKfPKbS0_Pfii(
	.param .u64 .ptr .align 1 _Z27where_transpose_bf16_kernelPKfPKbS0_Pfii_param_0,
	.param .u64 .ptr .align 1 _Z27where_transpose_bf16_kernelPKfPKbS0_Pfii_param_1,
	.param .u64 .ptr .align 1 _Z27where_transpose_bf16_kernelPKfPKbS0_Pfii_param_2,
	.param .u64 .ptr .align 1 _Z27where_transpose_bf16_kernelPKfPKbS0_Pfii_param_3,
	.param .u32 _Z27where_transpose_bf16_kernelPKfPKbS0_Pfii_param_4,
	.param .u32 _Z27where_transpose_bf16_kernelPKfPKbS0_Pfii_param_5
)
{
	.reg .pred 	%p<5>;
	.reg .b16 	%rs<5>;
	.reg .b32 	%r<13>;
	.reg .b32 	%f<4>;
	.reg .b64 	%rd<16>;

	ld.param.u64 	%rd1, [_Z27where_transpose_bf16_kernelPKfPKbS0_Pfii_param_0];
	ld.param.u64 	%rd2, [_Z27where_transpose_bf16_kernelPKfPKbS0_Pfii_param_1];
	ld.param.u64 	%rd3, [_Z27where_transpose_bf16_kernelPKfPKbS0_Pfii_param_2];
	ld.param.u64 	%rd4, [_Z27where_transpose_bf16_kernelPKfPKbS0_Pfii_param_3];
	ld.param.u32 	%r3, [_Z27where_transpose_bf16_kernelPKfPKbS0_Pfii_param_4];
	ld.param.u32 	%r4, [_Z27where_transpose_bf16_kernelPKfPKbS0_Pfii_param_5];
	mov.u32 	%r5, %ctaid.y;
	mov.u32 	%r6, %ntid.y;
	mov.u32 	%r7, %tid.y;
	mad.lo.s32 	%r1, %r5, %r6, %r7;
	mov.u32 	%r8, %ctaid.x;
	mov.u32 	%r9, %ntid.x;
	mov.u32 	%r10, %tid.x;
	mad.lo.s32 	%r2, %r8, %r9, %r10;
	setp.ge.s32 	%p1, %r1, %r3;
	setp.ge.s32 	%p2, %r2, %r4;
	or.pred  	%p3, %p1, %p2;
	@%p3 bra 	$L__BB0_2;
	cvta.to.global.u64 	%rd5, %rd4;
	cvta.to.global.u64 	%rd6, %rd1;
	cvta.to.global.u64 	%rd7, %rd3;
	cvta.to.global.u64 	%rd8, %rd2;
	mad.lo.s32 	%r11, %r4, %r1, %r2;
	cvt.s64.s32 	%rd9, %r11;
	mul.wide.s32 	%rd10, %r11, 4;
	add.s64 	%rd11, %rd6, %rd10;
	ld.global.f32 	%f1, [%rd11];
	// begin inline asm
	{  cvt.rn.bf16.f32 %rs1, %f1;}

	// end inline asm
	add.s64 	%rd12, %rd7, %rd10;
	ld.global.f32 	%f2, [%rd12];
	// begin inline asm
	{  cvt.rn.bf16.f32 %rs2, %f2;}

	// end inline asm
	add.s64 	%rd13, %rd8, %rd9;
	ld.global.u8 	%rs4, [%rd13];
	setp.eq.s16 	%p4, %rs4, 0;
	selp.b16 	%rs3, %rs2, %rs1, %p4;
	// begin inline asm
	{ cvt.f32.bf16 %f3, %rs3;}

	// end inline asm
	mad.lo.s32 	%r12, %r3, %r2, %r1;
	mul.wide.s32 	%rd14, %r12, 4;
	add.s64 	%rd15, %rd5, %rd14;
	st.global.f32 	[%rd15], %f3;
$L__BB0_2:
	ret;

}


// ===== COMPILED SASS (sm_100) =====

	.target	sm_100

	.elftype	@"ET_EXEC"


//--------------------- .note.nv.tkinfo           --------------------------
	.section	.note.nv.tkinfo,"",@"SHT_NOTE"
	.sectionflags	@"SHF_NOTE_NV_TKINFO"
	.tkinfo
        /*0018*/ 	.word	0x00000002
        /*0030*/ 	.string	""
        /*0030*/ 	.string	"ptxas"
        /*0030*/ 	.string	"Cuda compilation tools, release 13.0, V13.0.88"
        /*0030*/ 	.string	"Build cuda_13.0.r13.0/compiler.36424714_0"
        /*0030*/ 	.string	"-arch sm_100 -m 64 "



//--------------------- .note.nv.cuinfo           --------------------------
	.section	.note.nv.cuinfo,"",@"SHT_NOTE"
	.sectionflags	@"SHF_NOTE_NV_CUINFO"
        /*0018*/ 	.short	0x0002
        /*001a*/ 	.short	0x0064
        /*001c*/ 	.short	0x0082
	.zero		2


//--------------------- .nv.info                  --------------------------
	.section	.nv.info,"",@"SHT_CUDA_INFO"
	.align	4


	//----- nvinfo : EIATTR_REGCOUNT
	.align		4
        /*0000*/ 	.byte	0x04, 0x2f
        /*0002*/ 	.short	(.L_1 - .L_0)
	.align		4
.L_0:
        /*0004*/ 	.word	index@(_Z27where_transpose_bf16_kernelPKfPKbS0_Pfii)
        /*0008*/ 	.word	0x0000000e


	//----- nvinfo : EIATTR_FRAME_SIZE
	.align		4
.L_1:
        /*000c*/ 	.byte	0x04, 0x11
        /*000e*/ 	.short	(.L_3 - .L_2)
	.align		4
.L_2:
        /*0010*/ 	.word	index@(_Z27where_transpose_bf16_kernelPKfPKbS0_Pfii)
        /*0014*/ 	.word	0x00000000


	//----- nvinfo : EIATTR_MIN_STACK_SIZE
	.align		4
.L_3:
        /*0018*/ 	.byte	0x04, 0x12
        /*001a*/ 	.short	(.L_5 - .L_4)
	.align		4
.L_4:
        /*001c*/ 	.word	index@(_Z27where_transpose_bf16_kernelPKfPKbS0_Pfii)
        /*0020*/ 	.word	0x00000000
.L_5:


//--------------------- .nv.compat                --------------------------
	.section	.nv.compat,"",@"SHT_CUDA_COMPAT_INFO"
	.align	4
        /*0000*/ 	.byte	0x02, 0x09, 0x00, 0x00, 0x02, 0x02, 0x01, 0x00, 0x02, 0x05, 0x05, 0x00, 0x03, 0x07, 0x01, 0x01
        /*0010*/ 	.byte	0x02, 0x03, 0x00, 0x00, 0x02, 0x06, 0x01, 0x00, 0x04, 0x0b, 0x08, 0x00, 0x09, 0x00, 0x00, 0x00
        /*0020*/ 	.byte	0x00, 0x00, 0x00, 0x00


//--------------------- .nv.info._Z27where_transpose_bf16_kernelPKfPKbS0_Pfii --------------------------
	.section	.nv.info._Z27where_transpose_bf16_kernelPKfPKbS0_Pfii,"",@"SHT_CUDA_INFO"
	.sectionflags	@""
	.align	4


	//----- nvinfo : EIATTR_CUDA_API_VERSION
	.align		4
        /*0000*/ 	.byte	0x04, 0x37
        /*0002*/ 	.short	(.L_7 - .L_6)
.L_6:
        /*0004*/ 	.word	0x00000082


	//----- nvinfo : EIATTR_KPARAM_INFO
	.align		4
.L_7:
        /*0008*/ 	.byte	0x04, 0x17
        /*000a*/ 	.short	(.L_9 - .L_8)
.L_8:
        /*000c*/ 	.word	0x00000000
        /*0010*/ 	.short	0x0005
        /*0012*/ 	.short	0x0024
        /*0014*/ 	.byte	0x00, 0xf0, 0x11, 0x00


	//----- nvinfo : EIATTR_KPARAM_INFO
	.align		4
.L_9:
        /*0018*/ 	.byte	0x04, 0x17
        /*001a*/ 	.short	(.L_11 - .L_10)
.L_10:
        /*001c*/ 	.word	0x00000000
        /*0020*/ 	.short	0x0004
        /*0022*/ 	.short	0x0020
        /*0024*/ 	.byte	0x00, 0xf0, 0x11, 0x00


	//----- nvinfo : EIATTR_KPARAM_INFO
	.align		4
.L_11:
        /*0028*/ 	.byte	0x04, 0x17
        /*002a*/ 	.short	(.L_13 - .L_12)
.L_12:
        /*002c*/ 	.word	0x00000000
        /*0030*/ 	.short	0x0003
        /*0032*/ 	.short	0x0018
        /*0034*/ 	.byte	0x00, 0xf5, 0x21, 0x00


	//----- nvinfo : EIATTR_KPARAM_INFO
	.align		4
.L_13:
        /*0038*/ 	.byte	0x04, 0x17
        /*003a*/ 	.short	(.L_15 - .L_14)
.L_14:
        /*003c*/ 	.word	0x00000000
        /*0040*/ 	.short	0x0002
        /*0042*/ 	.short	0x0010
        /*0044*/ 	.byte	0x00, 0xf5, 0x21, 0x00


	//----- nvinfo : EIATTR_KPARAM_INFO
	.align		4
.L_15:
        /*0048*/ 	.byte	0x04, 0x17
        /*004a*/ 	.short	(.L_17 - .L_16)
.L_16:
        /*004c*/ 	.word	0x00000000
        /*0050*/ 	.short	0x0001
        /*0052*/ 	.short	0x0008
        /*0054*/ 	.byte	0x00, 0xf5, 0x21, 0x00


	//----- nvinfo : EIATTR_KPARAM_INFO
	.align		4
.L_17:
        /*0058*/ 	.byte	0x04, 0x17
        /*005a*/ 	.short	(.L_19 - .L_18)
.L_18:
        /*005c*/ 	.word	0x00000000
        /*0060*/ 	.short	0x0000
        /*0062*/ 	.short	0x0000
        /*0064*/ 	.byte	0x00, 0xf5, 0x21, 0x00


	//----- nvinfo : EIATTR_SPARSE_MMA_MASK
	.align		4
.L_19:
        /*0068*/ 	.byte	0x03, 0x50
        /*006a*/ 	.short	0x0000


	//----- nvinfo : EIATTR_MAXREG_COUNT
	.align		4
        /*006c*/ 	.byte	0x03, 0x1b
        /*006e*/ 	.short	0x00ff


	//----- nvinfo : EIATTR_MERCURY_ISA_VERSION
	.align		4
        /*0070*/ 	.byte	0x03, 0x5f
        /*0072*/ 	.short	0x0101


	//----- nvinfo : EIATTR_VRC_CTA_INIT_COUNT
	.align		4
        /*0074*/ 	.byte	0x02, 0x4a
	.zero		1
	.zero		1


	//----- nvinfo : EIATTR_EXIT_INSTR_OFFSETS
	.align		4
        /*0078*/ 	.byte	0x04, 0x1c
        /*007a*/ 	.short	(.L_21 - .L_20)


	//   ....[0]....
.L_20:
        /*007c*/ 	.word	0x000000c0


	//   ....[1]....
        /*0080*/ 	.word	0x00000210


	//----- nvinfo : EIATTR_CBANK_PARAM_SIZE
	.align		4
.L_21:
        /*0084*/ 	.byte	0x03, 0x19
        /*0086*/ 	.short	0x0028


	//----- nvinfo : EIATTR_PARAM_CBANK
	.align		4
        /*0088*/ 	.byte	0x04, 0x0a
        /*008a*/ 	.short	(.L_23 - .L_22)
	.align		4
.L_22:
        /*008c*/ 	.word	index@(.nv.constant0._Z27where_transpose_bf16_kernelPKfPKbS0_Pfii)
        /*0090*/ 	.short	0x0380
        /*0092*/ 	.short	0x0028


	//----- nvinfo : EIATTR_SW_WAR
	.align		4
.L_23:
        /*0094*/ 	.byte	0x04, 0x36
        /*0096*/ 	.short	(.L_25 - .L_24)
.L_24:
        /*0098*/ 	.word	0x00000008
.L_25:


//--------------------- .nv.callgraph             --------------------------
	.section	.nv.callgraph,"",@"SHT_CUDA_CALLGRAPH"
	.align	4
	.sectionentsize	8
	.align		4
        /*0000*/ 	.word	0x00000000
	.align		4
        /*0004*/ 	.word	0xffffffff
	.align		4
        /*0008*/ 	.word	0x00000000
	.align		4
        /*000c*/ 	.word	0xfffffffe
	.align		4
        /*0010*/ 	.word	0x00000000
	.align		4
        /*0014*/ 	.word	0xfffffffd
	.align		4
        /*0018*/ 	.word	0x00000000
	.align		4
        /*001c*/ 	.word	0xfffffffc


//--------------------- .text._Z27where_transpose_bf16_kernelPKfPKbS0_Pfii --------------------------
	.section	.text._Z27where_transpose_bf16_kernelPKfPKbS0_Pfii,"ax",@progbits
	.align	128
        .global         _Z27where_transpose_bf16_kernelPKfPKbS0_Pfii
        .type           _Z27where_transpose_bf16_kernelPKfPKbS0_Pfii,@function
        .size           _Z27where_transpose_bf16_kernelPKfPKbS0_Pfii,(.L_x_1 - _Z27where_transpose_bf16_kernelPKfPKbS0_Pfii)
        .other          _Z27where_transpose_bf16_kernelPKfPKbS0_Pfii,@"STO_CUDA_ENTRY STV_DEFAULT"
_Z27where_transpose_bf16_kernelPKfPKbS0_Pfii:
.text._Z27where_transpose_bf16_kernelPKfPKbS0_Pfii:
[----:B------:R-:W-:Y:S01]  /*0000*/  LDC R1, c[0x0][0x37c] ;  /* 0x0000df00ff017b82 */ /* 0x000fe20000000800 */
[----:B------:R-:W0:Y:S07]  /*0010*/  S2R R2, SR_TID.X ;  /* 0x0000000000027919 */ /* 0x000e2e0000002100 */
[----:B------:R-:W1:Y:S01]  /*0020*/  LDC R0, c[0x0][0x364] ;  /* 0x0000d900ff007b82 */ /* 0x000e620000000800 */
[----:B------:R-:W2:Y:S01]  /*0030*/  LDCU.64 UR6, c[0x0][0x3a0] ;  /* 0x00007400ff0677ac */ /* 0x000ea20008000a00 */
[----:B------:R-:W1:Y:S06]  /*0040*/  S2R R3, SR_TID.Y ;  /* 0x0000000000037919 */ /* 0x000e6c0000002200 */
[----:B------:R-:W0:Y:S08]  /*0050*/  S2UR UR5, SR_CTAID.X ;  /* 0x00000000000579c3 */ /* 0x000e300000002500 */
[----:B------:R-:W0:Y:S08]  /*0060*/  LDC R11, c[0x0][0x360] ;  /* 0x0000d800ff0b7b82 */ /* 0x000e300000000800 */
[----:B------:R-:W1:Y:S01]  /*0070*/  S2UR UR4, SR_CTAID.Y ;  /* 0x00000000000479c3 */ /* 0x000e620000002600 */
[----:B0-----:R-:W-:-:S05]  /*0080*/  IMAD R11, R11, UR5, R2 ;  /* 0x000000050b0b7c24 */ /* 0x001fca000f8e0202 */
[----:B--2---:R-:W-:Y:S01]  /*0090*/  ISETP.GE.AND P0, PT, R11, UR7, PT ;  /* 0x000000070b007c0c */ /* 0x004fe2000bf06270 */
[----:B-1----:R-:W-:-:S05]  /*00a0*/  IMAD R0, R0, UR4, R3 ;  /* 0x0000000400007c24 */ /* 0x002fca000f8e0203 */
[----:B------:R-:W-:-:S13]  /*00b0*/  ISETP.GE.OR P0, PT, R0, UR6, P0 ;  /* 0x0000000600007c0c */ /* 0x000fda0008706670 */
[----:B------:R-:W-:Y:S05]  /*00c0*/  @P0 EXIT ;  /* 0x000000000000094d */ /* 0x000fea0003800000 */
[----:B------:R-:W0:Y:S01]  /*00d0*/  LDCU.64 UR8, c[0x0][0x388] ;  /* 0x00007100ff0877ac */ /* 0x000e220008000a00 */
[----:B------:R-:W1:Y:S01]  /*00e0*/  LDC.64 R2, c[0x0][0x380] ;  /* 0x0000e000ff027b82 */ /* 0x000e620000000a00 */
[----:B------:R-:W-:Y:S01]  /*00f0*/  IMAD R7, R0, UR7, R11 ;  /* 0x0000000700077c24 */ /* 0x000fe2000f8e020b */
[----:B------:R-:W2:Y:S06]  /*0100*/  LDCU.64 UR4, c[0x0][0x358] ;  /* 0x00006b00ff0477ac */ /* 0x000eac0008000a00 */
[----:B------:R-:W3:Y:S01]  /*0110*/  LDC.64 R4, c[0x0][0x390] ;  /* 0x0000e400ff047b82 */ /* 0x000ee20000000a00 */
[----:B0-----:R-:W-:-:S04]  /*0120*/  IADD3 R8, P0, PT, R7, UR8, RZ ;  /* 0x0000000807087c10 */ /* 0x001fc8000ff1e0ff */
[C---:B------:R-:W-:Y:S01]  /*0130*/  LEA.HI.X.SX32 R9, R7.reuse, UR9, 0x1, P0 ;  /* 0x0000000907097c11 */ /* 0x040fe200080f0eff */
[----:B-1----:R-:W-:-:S04]  /*0140*/  IMAD.WIDE R2, R7, 0x4, R2 ;  /* 0x0000000407027825 */ /* 0x002fc800078e0202 */
[----:B--2---:R-:W2:Y:S04]  /*0150*/  LDG.E.U8 R8, desc[UR4][R8.64] ;  /* 0x0000000408087981 */ /* 0x004ea8000c1e1100 */
[----:B------:R-:W4:Y:S01]  /*0160*/  LDG.E R2, desc[UR4][R2.64] ;  /* 0x0000000402027981 */ /* 0x000f22000c1e1900 */
[----:B---3--:R-:W-:Y:S02]  /*0170*/  IMAD.WIDE R4, R7, 0x4, R4 ;  /* 0x0000000407047825 */ /* 0x008fe400078e0204 */
[----:B------:R-:W0:Y:S04]  /*0180*/  LDC.64 R6, c[0x0][0x398] ;  /* 0x0000e600ff067b82 */ /* 0x000e280000000a00 */
[----:B------:R-:W3:Y:S01]  /*0190*/  LDG.E R4, desc[UR4][R4.64] ;  /* 0x0000000404047981 */ /* 0x000ee2000c1e1900 */
[----:B------:R-:W-:-:S04]  /*01a0*/  IMAD R11, R11, UR6, R0 ;  /* 0x000000060b0b7c24 */ /* 0x000fc8000f8e0200 */
[----:B0-----:R-:W-:Y:S01]  /*01b0*/  IMAD.WIDE R6, R11, 0x4, R6 ;  /* 0x000000040b067825 */ /* 0x001fe200078e0206 */
[----:B--2---:R-:W-:Y:S01]  /*01c0*/  ISETP.NE.AND P0, PT, R8, RZ, PT ;  /* 0x000000ff0800720c */ /* 0x004fe20003f05270 */
[----:B----4-:R-:W-:-:S12]  /*01d0*/  F2F.BF16.F32 R10, R2 ;  /* 0x00000002000a7304 */ /* 0x010fd80000202000 */
[----:B---3--:R-:W0:Y:S02]  /*01e0*/  @!P0 F2F.BF16.F32 R10, R4 ;  /* 0x00000004000a8304 */ /* 0x008e240000202000 */
[----:B0-----:R-:W-:-:S05]  /*01f0*/  SHF.L.U32 R11, R10, 0x10, RZ ;  /* 0x000000100a0b7819 */ /* 0x001fca00000006ff */
[----:B------:R-:W-:Y:S01]  /*0200*/  STG.E desc[UR4][R6.64], R11 ;  /* 0x0000000b06007986 */ /* 0x000fe2000c101904 */
[----:B------:R-:W-:Y:S05]  /*0210*/  EXIT ;  /* 0x000000000000794d */ /* 0x000fea0003800000 */
.L_x_0:
[----:B------:R-:W-:-:S00]  /*0220*/  BRA `(.L_x_0) ;  /* 0xfffffffc00fc7947 */ /* 0x000fc0000383ffff */
[----:B------:R-:W-:-:S00]  /*0230*/  NOP ;  /* 0x0000000000007918 */ /* 0x000fc00000000000 */
        /* <DEDUP_REMOVED lines=12> */
.L_x_1:


//--------------------- .nv.shared.reserved.0     --------------------------
	.section	.nv.shared.reserved.0,"aw",@nobits
	.weak		__nv_reservedSMEM_offset_0_alias
	.size		__nv_reservedSMEM_offset_0_alias, 0, 64
	.other		__nv_reservedSMEM_offset_0_alias,@"STO_CUDA_RESERVED_SHARED STV_DEFAULT"
__nv_reservedSMEM_offset_0_alias:
	.zero		0
	.zero		64


//--------------------- .nv.constant0._Z27where_transpose_bf16_kernelPKfPKbS0_Pfii --------------------------
	.section	.nv.constant0._Z27where_transpose_bf16_kernelPKfPKbS0_Pfii,"a",@progbits
	.sectionflags	@""
	.align	4
.nv.constant0._Z27where_transpose_bf16_kernelPKfPKbS0_Pfii:
	.zero		936


//--------------------- SYMBOLS --------------------------

	.type		.nv.reservedSmem.offset0,@object
	.size		.nv.reservedSmem.offset0,0x4
